//
// Generated by NVIDIA NVVM Compiler
//
// Compiler Build ID: CL-36424714
// Cuda compilation tools, release 13.0, V13.0.88
// Based on NVVM 20.0.0
//

.version 9.0
.target sm_100
.address_size 64

	// .globl	_Z29semantic_similarity_benchmarkPKfS0_Pfii

.visible .entry _Z29semantic_similarity_benchmarkPKfS0_Pfii(
	.param .u64 .ptr .align 1 _Z29semantic_similarity_benchmarkPKfS0_Pfii_param_0,
	.param .u64 .ptr .align 1 _Z29semantic_similarity_benchmarkPKfS0_Pfii_param_1,
	.param .u64 .ptr .align 1 _Z29semantic_similarity_benchmarkPKfS0_Pfii_param_2,
	.param .u32 _Z29semantic_similarity_benchmarkPKfS0_Pfii_param_3,
	.param .u32 _Z29semantic_similarity_benchmarkPKfS0_Pfii_param_4
)
{
	.reg .pred 	%p<11>;
	.reg .b32 	%r<25>;
	.reg .b32 	%f<134>;
	.reg .b64 	%rd<35>;

	ld.param.u64 	%rd10, [_Z29semantic_similarity_benchmarkPKfS0_Pfii_param_0];
	ld.param.u64 	%rd11, [_Z29semantic_similarity_benchmarkPKfS0_Pfii_param_1];
	ld.param.u64 	%rd12, [_Z29semantic_similarity_benchmarkPKfS0_Pfii_param_2];
	ld.param.u32 	%r14, [_Z29semantic_similarity_benchmarkPKfS0_Pfii_param_3];
	ld.param.u32 	%r13, [_Z29semantic_similarity_benchmarkPKfS0_Pfii_param_4];
	mov.u32 	%r15, %ctaid.x;
	mov.u32 	%r16, %ntid.x;
	mov.u32 	%r17, %tid.x;
	mad.lo.s32 	%r1, %r15, %r16, %r17;
	setp.ge.s32 	%p1, %r1, %r14;
	@%p1 bra 	$L__BB0_14;
	cvta.to.global.u64 	%rd1, %rd10;
	cvta.to.global.u64 	%rd2, %rd11;
	mul.lo.s32 	%r18, %r13, %r1;
	cvt.s64.s32 	%rd3, %r18;
	setp.lt.s32 	%p2, %r13, 1;
	mov.f32 	%f131, 0f00000000;
	mov.f32 	%f132, %f131;
	mov.f32 	%f133, %f131;
	@%p2 bra 	$L__BB0_13;
	and.b32  	%r2, %r13, 7;
	setp.lt.u32 	%p3, %r13, 8;
	mov.f32 	%f133, 0f00000000;
	mov.b32 	%r23, 0;
	mov.f32 	%f132, %f133;
	mov.f32 	%f131, %f133;
	@%p3 bra 	$L__BB0_5;
	and.b32  	%r23, %r13, 2147483640;
	neg.s32 	%r21, %r23;
	shl.b64 	%rd13, %rd3, 2;
	add.s64 	%rd14, %rd13, 16;
	add.s64 	%rd34, %rd1, %rd14;
	add.s64 	%rd33, %rd2, %rd14;
	mov.f32 	%f133, 0f00000000;
$L__BB0_4:
	.pragma "nounroll";
	ld.global.f32 	%f41, [%rd34+-16];
	ld.global.f32 	%f42, [%rd33+-16];
	fma.rn.f32 	%f43, %f41, %f42, %f131;
	fma.rn.f32 	%f44, %f41, %f41, %f132;
	fma.rn.f32 	%f45, %f42, %f42, %f133;
	ld.global.f32 	%f46, [%rd34+-12];
	ld.global.f32 	%f47, [%rd33+-12];
	fma.rn.f32 	%f48, %f46, %f47, %f43;
	fma.rn.f32 	%f49, %f46, %f46, %f44;
	fma.rn.f32 	%f50, %f47, %f47, %f45;
	ld.global.f32 	%f51, [%rd34+-8];
	ld.global.f32 	%f52, [%rd33+-8];
	fma.rn.f32 	%f53, %f51, %f52, %f48;
	fma.rn.f32 	%f54, %f51, %f51, %f49;
	fma.rn.f32 	%f55, %f52, %f52, %f50;
	ld.global.f32 	%f56, [%rd34+-4];
	ld.global.f32 	%f57, [%rd33+-4];
	fma.rn.f32 	%f58, %f56, %f57, %f53;
	fma.rn.f32 	%f59, %f56, %f56, %f54;
	fma.rn.f32 	%f60, %f57, %f57, %f55;
	ld.global.f32 	%f61, [%rd34];
	ld.global.f32 	%f62, [%rd33];
	fma.rn.f32 	%f63, %f61, %f62, %f58;
	fma.rn.f32 	%f64, %f61, %f61, %f59;
	fma.rn.f32 	%f65, %f62, %f62, %f60;
	ld.global.f32 	%f66, [%rd34+4];
	ld.global.f32 	%f67, [%rd33+4];
	fma.rn.f32 	%f68, %f66, %f67, %f63;
	fma.rn.f32 	%f69, %f66, %f66, %f64;
	fma.rn.f32 	%f70, %f67, %f67, %f65;
	ld.global.f32 	%f71, [%rd34+8];
	ld.global.f32 	%f72, [%rd33+8];
	fma.rn.f32 	%f73, %f71, %f72, %f68;
	fma.rn.f32 	%f74, %f71, %f71, %f69;
	fma.rn.f32 	%f75, %f72, %f72, %f70;
	ld.global.f32 	%f76, [%rd34+12];
	ld.global.f32 	%f77, [%rd33+12];
	fma.rn.f32 	%f131, %f76, %f77, %f73;
	fma.rn.f32 	%f132, %f76, %f76, %f74;
	fma.rn.f32 	%f133, %f77, %f77, %f75;
	add.s32 	%r21, %r21, 8;
	add.s64 	%rd34, %rd34, 32;
	add.s64 	%rd33, %rd33, 32;
	setp.ne.s32 	%p4, %r21, 0;
	@%p4 bra 	$L__BB0_4;
$L__BB0_5:
	setp.eq.s32 	%p5, %r2, 0;
	@%p5 bra 	$L__BB0_13;
	and.b32  	%r8, %r13, 3;
	setp.lt.u32 	%p6, %r2, 4;
	@%p6 bra 	$L__BB0_8;
	cvt.u64.u32 	%rd15, %r23;
	add.s64 	%rd16, %rd15, %rd3;
	shl.b64 	%rd17, %rd16, 2;
	add.s64 	%rd18, %rd1, %rd17;
	ld.global.f32 	%f79, [%rd18];
	add.s64 	%rd19, %rd2, %rd17;
	ld.global.f32 	%f80, [%rd19];
	fma.rn.f32 	%f81, %f79, %f80, %f131;
	fma.rn.f32 	%f82, %f79, %f79, %f132;
	fma.rn.f32 	%f83, %f80, %f80, %f133;
	ld.global.f32 	%f84, [%rd18+4];
	ld.global.f32 	%f85, [%rd19+4];
	fma.rn.f32 	%f86, %f84, %f85, %f81;
	fma.rn.f32 	%f87, %f84, %f84, %f82;
	fma.rn.f32 	%f88, %f85, %f85, %f83;
	ld.global.f32 	%f89, [%rd18+8];
	ld.global.f32 	%f90, [%rd19+8];
	fma.rn.f32 	%f91, %f89, %f90, %f86;
	fma.rn.f32 	%f92, %f89, %f89, %f87;
	fma.rn.f32 	%f93, %f90, %f90, %f88;
	ld.global.f32 	%f94, [%rd18+12];
	ld.global.f32 	%f95, [%rd19+12];
	fma.rn.f32 	%f131, %f94, %f95, %f91;
	fma.rn.f32 	%f132, %f94, %f94, %f92;
	fma.rn.f32 	%f133, %f95, %f95, %f93;
	add.s32 	%r23, %r23, 4;
$L__BB0_8:
	setp.eq.s32 	%p7, %r8, 0;
	@%p7 bra 	$L__BB0_13;
	setp.eq.s32 	%p8, %r8, 1;
	@%p8 bra 	$L__BB0_11;
	cvt.u64.u32 	%rd20, %r23;
	add.s64 	%rd21, %rd20, %rd3;
	shl.b64 	%rd22, %rd21, 2;
	add.s64 	%rd23, %rd1, %rd22;
	ld.global.f32 	%f97, [%rd23];
	add.s64 	%rd24, %rd2, %rd22;
	ld.global.f32 	%f98, [%rd24];
	fma.rn.f32 	%f99, %f97, %f98, %f131;
	fma.rn.f32 	%f100, %f97, %f97, %f132;
	fma.rn.f32 	%f101, %f98, %f98, %f133;
	ld.global.f32 	%f102, [%rd23+4];
	ld.global.f32 	%f103, [%rd24+4];
	fma.rn.f32 	%f131, %f102, %f103, %f99;
	fma.rn.f32 	%f132, %f102, %f102, %f100;
	fma.rn.f32 	%f133, %f103, %f103, %f101;
	add.s32 	%r23, %r23, 2;
$L__BB0_11:
	and.b32  	%r20, %r13, 1;
	setp.eq.b32 	%p9, %r20, 1;
	not.pred 	%p10, %p9;
	@%p10 bra 	$L__BB0_13;
	cvt.u64.u32 	%rd25, %r23;
	add.s64 	%rd26, %rd25, %rd3;
	shl.b64 	%rd27, %rd26, 2;
	add.s64 	%rd28, %rd1, %rd27;
	ld.global.f32 	%f104, [%rd28];
	add.s64 	%rd29, %rd2, %rd27;
	ld.global.f32 	%f105, [%rd29];
	fma.rn.f32 	%f131, %f104, %f105, %f131;
	fma.rn.f32 	%f132, %f104, %f104, %f132;
	fma.rn.f32 	%f133, %f105, %f105, %f133;
$L__BB0_13:
	sqrt.rn.f32 	%f106, %f132;
	sqrt.rn.f32 	%f107, %f133;
	fma.rn.f32 	%f108, %f106, %f107, 0f322BCC77;
	div.rn.f32 	%f109, %f131, %f108;
	cvta.to.global.u64 	%rd30, %rd12;
	mul.wide.s32 	%rd31, %r1, 4;
	add.s64 	%rd32, %rd30, %rd31;
	st.global.f32 	[%rd32], %f109;
$L__BB0_14:
	ret;

}


// ===== COMPILED SASS (sm_100) =====

	.target	sm_100

	.elftype	@"ET_EXEC"


//--------------------- .note.nv.tkinfo           --------------------------
	.section	.note.nv.tkinfo,"",@"SHT_NOTE"
	.sectionflags	@"SHF_NOTE_NV_TKINFO"
	.tkinfo
        /*0018*/ 	.word	0x00000002
        /*0030*/ 	.string	""
        /*0030*/ 	.string	"ptxas"
        /*0030*/ 	.string	"Cuda compilation tools, release 13.0, V13.0.88"
        /*0030*/ 	.string	"Build cuda_13.0.r13.0/compiler.36424714_0"
        /*0030*/ 	.string	"-arch sm_100 -m 64 "



//--------------------- .note.nv.cuinfo           --------------------------
	.section	.note.nv.cuinfo,"",@"SHT_NOTE"
	.sectionflags	@"SHF_NOTE_NV_CUINFO"
        /*0018*/ 	.short	0x0002
        /*001a*/ 	.short	0x0064
        /*001c*/ 	.short	0x0082
	.zero		2


//--------------------- .nv.info                  --------------------------
	.section	.nv.info,"",@"SHT_CUDA_INFO"
	.align	4


	//----- nvinfo : EIATTR_REGCOUNT
	.align		4
        /*0000*/ 	.byte	0x04, 0x2f
        /*0002*/ 	.short	(.L_1 - .L_0)
	.align		4
.L_0:
        /*0004*/ 	.word	index@(_Z29semantic_similarity_benchmarkPKfS0_Pfii)
        /*0008*/ 	.word	0x0000001e


	//----- nvinfo : EIATTR_FRAME_SIZE
	.align		4
.L_1:
        /*000c*/ 	.byte	0x04, 0x11
        /*000e*/ 	.short	(.L_3 - .L_2)
	.align		4
.L_2:
        /*0010*/ 	.word	index@($__internal_1_$__cuda_sm3x_div_rn_noftz_f32_slowpath)
        /*0014*/ 	.word	0x00000000


	//----- nvinfo : EIATTR_FRAME_SIZE
	.align		4
.L_3:
        /*0018*/ 	.byte	0x04, 0x11
        /*001a*/ 	.short	(.L_5 - .L_4)
	.align		4
.L_4:
        /*001c*/ 	.word	index@($__internal_0_$__cuda_sm20_sqrt_rn_f32_slowpath)
        /*0020*/ 	.word	0x00000000


	//----- nvinfo : EIATTR_FRAME_SIZE
	.align		4
.L_5:
        /*0024*/ 	.byte	0x04, 0x11
        /*0026*/ 	.short	(.L_7 - .L_6)
	.align		4
.L_6:
        /*0028*/ 	.word	index@(_Z29semantic_similarity_benchmarkPKfS0_Pfii)
        /*002c*/ 	.word	0x00000000


	//----- nvinfo : EIATTR_MIN_STACK_SIZE
	.align		4
.L_7:
        /*0030*/ 	.byte	0x04, 0x12
        /*0032*/ 	.short	(.L_9 - .L_8)
	.align		4
.L_8:
        /*0034*/ 	.word	index@(_Z29semantic_similarity_benchmarkPKfS0_Pfii)
        /*0038*/ 	.word	0x00000000
.L_9:


//--------------------- .nv.compat                --------------------------
	.section	.nv.compat,"",@"SHT_CUDA_COMPAT_INFO"
	.align	4
        /*0000*/ 	.byte	0x02, 0x09, 0x00, 0x00, 0x02, 0x02, 0x01, 0x00, 0x02, 0x05, 0x05, 0x00, 0x03, 0x07, 0x01, 0x01
        /*0010*/ 	.byte	0x02, 0x03, 0x00, 0x00, 0x02, 0x06, 0x01, 0x00, 0x04, 0x0b, 0x08, 0x00, 0x01, 0x00, 0x00, 0x00
        /*0020*/ 	.byte	0x00, 0x00, 0x00, 0x00


//--------------------- .nv.info._Z29semantic_similarity_benchmarkPKfS0_Pfii --------------------------
	.section	.nv.info._Z29semantic_similarity_benchmarkPKfS0_Pfii,"",@"SHT_CUDA_INFO"
	.sectionflags	@""
	.align	4


	//----- nvinfo : EIATTR_CUDA_API_VERSION
	.align		4
        /*0000*/ 	.byte	0x04, 0x37
        /*0002*/ 	.short	(.L_11 - .L_10)
.L_10:
        /*0004*/ 	.word	0x00000082


	//----- nvinfo : EIATTR_KPARAM_INFO
	.align		4
.L_11:
        /*0008*/ 	.byte	0x04, 0x17
        /*000a*/ 	.short	(.L_13 - .L_12)
.L_12:
        /*000c*/ 	.word	0x00000000
        /*0010*/ 	.short	0x0004
        /*0012*/ 	.short	0x001c
        /*0014*/ 	.byte	0x00, 0xf0, 0x11, 0x00


	//----- nvinfo : EIATTR_KPARAM_INFO
	.align		4
.L_13:
        /*0018*/ 	.byte	0x04, 0x17
        /*001a*/ 	.short	(.L_15 - .L_14)
.L_14:
        /*001c*/ 	.word	0x00000000
        /*0020*/ 	.short	0x0003
        /*0022*/ 	.short	0x0018
        /*0024*/ 	.byte	0x00, 0xf0, 0x11, 0x00


	//----- nvinfo : EIATTR_KPARAM_INFO
	.align		4
.L_15:
        /*0028*/ 	.byte	0x04, 0x17
        /*002a*/ 	.short	(.L_17 - .L_16)
.L_16:
        /*002c*/ 	.word	0x00000000
        /*0030*/ 	.short	0x0002
        /*0032*/ 	.short	0x0010
        /*0034*/ 	.byte	0x00, 0xf5, 0x21, 0x00


	//----- nvinfo : EIATTR_KPARAM_INFO
	.align		4
.L_17:
        /*0038*/ 	.byte	0x04, 0x17
        /*003a*/ 	.short	(.L_19 - .L_18)
.L_18:
        /*003c*/ 	.word	0x00000000
        /*0040*/ 	.short	0x0001
        /*0042*/ 	.short	0x0008
        /*0044*/ 	.byte	0x00, 0xf5, 0x21, 0x00


	//----- nvinfo : EIATTR_KPARAM_INFO
	.align		4
.L_19:
        /*0048*/ 	.byte	0x04, 0x17
        /*004a*/ 	.short	(.L_21 - .L_20)
.L_20:
        /*004c*/ 	.word	0x00000000
        /*0050*/ 	.short	0x0000
        /*0052*/ 	.short	0x0000
        /*0054*/ 	.byte	0x00, 0xf5, 0x21, 0x00


	//----- nvinfo : EIATTR_SPARSE_MMA_MASK
	.align		4
.L_21:
        /*0058*/ 	.byte	0x03, 0x50
        /*005a*/ 	.short	0x0000


	//----- nvinfo : EIATTR_MAXREG_COUNT
	.align		4
        /*005c*/ 	.byte	0x03, 0x1b
        /*005e*/ 	.short	0x00ff


	//----- nvinfo : EIATTR_MERCURY_ISA_VERSION
	.align		4
        /*0060*/ 	.byte	0x03, 0x5f
        /*0062*/ 	.short	0x0101


	//----- nvinfo : EIATTR_VRC_CTA_INIT_COUNT
	.align		4
        /*0064*/ 	.byte	0x02, 0x4a
	.zero		1
	.zero		1


	//----- nvinfo : EIATTR_EXIT_INSTR_OFFSETS
	.align		4
        /*0068*/ 	.byte	0x04, 0x1c
        /*006a*/ 	.short	(.L_23 - .L_22)


	//   ....[0]....
.L_22:
        /*006c*/ 	.word	0x00000070


	//   ....[1]....
        /*0070*/ 	.word	0x00000ce0


	//----- nvinfo : EIATTR_CRS_STACK_SIZE
	.align		4
.L_23:
        /*0074*/ 	.byte	0x04, 0x1e
        /*0076*/ 	.short	(.L_25 - .L_24)
.L_24:
        /*0078*/ 	.word	0x00000000


	//----- nvinfo : EIATTR_CBANK_PARAM_SIZE
	.align		4
.L_25:
        /*007c*/ 	.byte	0x03, 0x19
        /*007e*/ 	.short	0x0020


	//----- nvinfo : EIATTR_PARAM_CBANK
	.align		4
        /*0080*/ 	.byte	0x04, 0x0a
        /*0082*/ 	.short	(.L_27 - .L_26)
	.align		4
.L_26:
        /*0084*/ 	.word	index@(.nv.constant0._Z29semantic_similarity_benchmarkPKfS0_Pfii)
        /*0088*/ 	.short	0x0380
        /*008a*/ 	.short	0x0020


	//----- nvinfo : EIATTR_SW_WAR
	.align		4
.L_27:
        /*008c*/ 	.byte	0x04, 0x36
        /*008e*/ 	.short	(.L_29 - .L_28)
.L_28:
        /*0090*/ 	.word	0x00000008
.L_29:


//--------------------- .nv.callgraph             --------------------------
	.section	.nv.callgraph,"",@"SHT_CUDA_CALLGRAPH"
	.align	4
	.sectionentsize	8
	.align		4
        /*0000*/ 	.word	0x00000000
	.align		4
        /*0004*/ 	.word	0xffffffff
	.align		4
        /*0008*/ 	.word	0x00000000
	.align		4
        /*000c*/ 	.word	0xfffffffe
	.align		4
        /*0010*/ 	.word	0x00000000
	.align		4
        /*0014*/ 	.word	0xfffffffd
	.align		4
        /*0018*/ 	.word	0x00000000
	.align		4
        /*001c*/ 	.word	0xfffffffc


//--------------------- .text._Z29semantic_similarity_benchmarkPKfS0_Pfii --------------------------
	.section	.text._Z29semantic_similarity_benchmarkPKfS0_Pfii,"ax",@progbits
	.align	128
        .global         _Z29semantic_similarity_benchmarkPKfS0_Pfii
        .type           _Z29semantic_similarity_benchmarkPKfS0_Pfii,@function
        .size           _Z29semantic_similarity_benchmarkPKfS0_Pfii,(.L_x_27 - _Z29semantic_similarity_benchmarkPKfS0_Pfii)
        .other          _Z29semantic_similarity_benchmarkPKfS0_Pfii,@"STO_CUDA_ENTRY STV_DEFAULT"
_Z29semantic_similarity_benchmarkPKfS0_Pfii:
.text._Z29semantic_similarity_benchmarkPKfS0_Pfii:
[----:B------:R-:W-:Y:S01]  /*0000*/  LDC R1, c[0x0][0x37c] ;  /* 0x0000df00ff017b82 */ /* 0x000fe20000000800 */
[----:B------:R-:W0:Y:S07]  /*0010*/  S2R R3, SR_TID.X ;  /* 0x0000000000037919 */ /* 0x000e2e0000002100 */
[----:B------:R-:W0:Y:S01]  /*0020*/  S2UR UR4, SR_CTAID.X ;  /* 0x00000000000479c3 */ /* 0x000e220000002500 */
[----:B------:R-:W1:Y:S07]  /*0030*/  LDCU UR5, c[0x0][0x398] ;  /* 0x00007300ff0577ac */ /* 0x000e6e0008000800 */
[----:B------:R-:W0:Y:S02]  /*0040*/  LDC R6, c[0x0][0x360] ;  /* 0x0000d800ff067b82 */ /* 0x000e240000000800 */
[----:B0-----:R-:W-:-:S05]  /*0050*/  IMAD R6, R6, UR4, R3 ;  /* 0x0000000406067c24 */ /* 0x001fca000f8e0203 */
[----:B-1----:R-:W-:-:S13]  /*0060*/  ISETP.GE.AND P0, PT, R6, UR5, PT ;  /* 0x0000000506007c0c */ /* 0x002fda000bf06270 */
[----:B------:R-:W-:Y:S05]  /*0070*/  @P0 EXIT ;  /* 0x000000000000094d */ /* 0x000fea0003800000 */
[----:B------:R-:W0:Y:S01]  /*0080*/  LDCU UR5, c[0x0][0x39c] ;  /* 0x00007380ff0577ac */ /* 0x000e220008000800 */
[----:B------:R-:W-:Y:S02]  /*0090*/  HFMA2 R8, -RZ, RZ, 0, 0 ;  /* 0x00000000ff087431 */ /* 0x000fe400000001ff */
[----:B------:R-:W-:Y:S02]  /*00a0*/  IMAD.MOV.U32 R7, RZ, RZ, RZ ;  /* 0x000000ffff077224 */ /* 0x000fe400078e00ff */
[----:B------:R-:W-:Y:S01]  /*00b0*/  IMAD.MOV.U32 R0, RZ, RZ, RZ ;  /* 0x000000ffff007224 */ /* 0x000fe200078e00ff */
[----:B------:R-:W1:Y:S01]  /*00c0*/  LDCU.64 UR8, c[0x0][0x358] ;  /* 0x00006b00ff0877ac */ /* 0x000e620008000a00 */
[----:B0-----:R-:W-:-:S09]  /*00d0*/  UISETP.GE.AND UP0, UPT, UR5, 0x1, UPT ;  /* 0x000000010500788c */ /* 0x001fd2000bf06270 */
[----:B-1----:R-:W-:Y:S05]  /*00e0*/  BRA.U !UP0, `(.L_x_0) ;  /* 0x0000000908407547 */ /* 0x002fea000b800000 */
[----:B------:R-:W-:Y:S02]  /*00f0*/  UISETP.GE.U32.AND UP1, UPT, UR5, 0x8, UPT ;  /* 0x000000080500788c */ /* 0x000fe4000bf26070 */
[----:B------:R-:W-:Y:S01]  /*0100*/  IMAD R10, R6, UR5, RZ ;  /* 0x00000005060a7c24 */ /* 0x000fe2000f8e02ff */
[----:B------:R-:W-:Y:S01]  /*0110*/  ULOP3.LUT UR6, UR5, 0x7, URZ, 0xc0, !UPT ;  /* 0x0000000705067892 */ /* 0x000fe2000f8ec0ff */
[----:B------:R-:W-:Y:S01]  /*0120*/  IMAD.MOV.U32 R8, RZ, RZ, RZ ;  /* 0x000000ffff087224 */ /* 0x000fe200078e00ff */
[----:B------:R-:W-:Y:S01]  /*0130*/  MOV R0, RZ ;  /* 0x000000ff00007202 */ /* 0x000fe20000000f00 */
[----:B------:R-:W-:Y:S01]  /*0140*/  IMAD.MOV.U32 R7, RZ, RZ, RZ ;  /* 0x000000ffff077224 */ /* 0x000fe200078e00ff */
[----:B------:R-:W-:Y:S01]  /*0150*/  SHF.R.S32.HI R9, RZ, 0x1f, R10 ;  /* 0x0000001fff097819 */ /* 0x000fe2000001140a */
[----:B------:R-:W-:Y:S01]  /*0160*/  UISETP.NE.AND UP0, UPT, UR6, URZ, UPT ;  /* 0x000000ff0600728c */ /* 0x000fe2000bf05270 */
[----:B------:R-:W-:Y:S01]  /*0170*/  UMOV UR4, URZ ;  /* 0x000000ff00047c82 */ /* 0x000fe20008000000 */
[----:B------:R-:W-:Y:S09]  /*0180*/  BRA.U !UP1, `(.L_x_1) ;  /* 0x0000000109ec7547 */ /* 0x000ff2000b800000 */
[----:B------:R-:W0:Y:S01]  /*0190*/  LDCU.128 UR12, c[0x0][0x380] ;  /* 0x00007000ff0c77ac */ /* 0x000e220008000c00 */
[C---:B------:R-:W-:Y:S02]  /*01a0*/  LEA R17, P0, R10.reuse, 0x10, 0x2 ;  /* 0x000000100a117811 */ /* 0x040fe400078010ff */
[----:B------:R-:W-:Y:S01]  /*01b0*/  MOV R8, RZ ;  /* 0x000000ff00087202 */ /* 0x000fe20000000f00 */
[----:B------:R-:W-:Y:S01]  /*01c0*/  ULOP3.LUT UR4, UR5, 0x7ffffff8, URZ, 0xc0, !UPT ;  /* 0x7ffffff805047892 */ /* 0x000fe2000f8ec0ff */
[----:B------:R-:W-:-:S03]  /*01d0*/  LEA.HI.X R3, R10, RZ, R9, 0x2, P0 ;  /* 0x000000ff0a037211 */ /* 0x000fc600000f1409 */
[----:B------:R-:W-:Y:S01]  /*01e0*/  UIADD3 UR7, UPT, UPT, -UR4, URZ, URZ ;  /* 0x000000ff04077290 */ /* 0x000fe2000fffe1ff */
[C---:B0-----:R-:W-:Y:S02]  /*01f0*/  IADD3 R4, P1, PT, R17.reuse, UR12, RZ ;  /* 0x0000000c11047c10 */ /* 0x041fe4000ff3e0ff */
[----:B------:R-:W-:Y:S02]  /*0200*/  IADD3 R17, P2, PT, R17, UR14, RZ ;  /* 0x0000000e11117c10 */ /* 0x000fe4000ff5e0ff */
[C---:B------:R-:W-:Y:S02]  /*0210*/  IADD3.X R19, PT, PT, R3.reuse, UR13, RZ, P1, !PT ;  /* 0x0000000d03137c10 */ /* 0x040fe40008ffe4ff */
[----:B------:R-:W-:-:S09]  /*0220*/  IADD3.X R3, PT, PT, R3, UR15, RZ, P2, !PT ;  /* 0x0000000f03037c10 */ /* 0x000fd200097fe4ff */
.L_x_2:
[----:B------:R-:W-:Y:S01]  /*0230*/  IMAD.MOV.U32 R5, RZ, RZ, R19 ;  /* 0x000000ffff057224 */ /* 0x000fe200078e0013 */
[----:B------:R-:W-:-:S04]  /*0240*/  MOV R2, R17 ;  /* 0x0000001100027202 */ /* 0x000fc80000000f00 */
[----:B------:R-:W2:Y:S04]  /*0250*/  LDG.E R25, desc[UR8][R4.64+-0x10] ;  /* 0xfffff00804197981 */ /* 0x000ea8000c1e1900 */
[----:B------:R-:W3:Y:S04]  /*0260*/  LDG.E R26, desc[UR8][R2.64+-0x10] ;  /* 0xfffff008021a7981 */ /* 0x000ee8000c1e1900 */
[----:B------:R-:W4:Y:S04]  /*0270*/  LDG.E R24, desc[UR8][R4.64+-0xc] ;  /* 0xfffff40804187981 */ /* 0x000f28000c1e1900 */
[----:B------:R-:W5:Y:S04]  /*0280*/  LDG.E R23, desc[UR8][R2.64+-0xc] ;  /* 0xfffff40802177981 */ /* 0x000f68000c1e1900 */
        /* <DEDUP_REMOVED lines=10> */
[----:B------:R0:W5:Y:S04]  /*0330*/  LDG.E R14, desc[UR8][R4.64+0xc] ;  /* 0x00000c08040e7981 */ /* 0x000168000c1e1900 */
[----:B------:R1:W5:Y:S01]  /*0340*/  LDG.E R13, desc[UR8][R2.64+0xc] ;  /* 0x00000c08020d7981 */ /* 0x000362000c1e1900 */
[----:B------:R-:W-:-:S04]  /*0350*/  UIADD3 UR7, UPT, UPT, UR7, 0x8, URZ ;  /* 0x0000000807077890 */ /* 0x000fc8000fffe0ff */
[----:B------:R-:W-:Y:S01]  /*0360*/  UISETP.NE.AND UP1, UPT, UR7, URZ, UPT ;  /* 0x000000ff0700728c */ /* 0x000fe2000bf25270 */
[----:B0-----:R-:W-:Y:S01]  /*0370*/  IADD3 R4, P0, PT, R4, 0x20, RZ ;  /* 0x0000002004047810 */ /* 0x001fe20007f1e0ff */
[C---:B--2---:R-:W-:Y:S01]  /*0380*/  FFMA R27, R25.reuse, R25, R0 ;  /* 0x00000019191b7223 */ /* 0x044fe20000000000 */
[-C--:B---3--:R-:W-:Y:S01]  /*0390*/  FFMA R0, R25, R26.reuse, R7 ;  /* 0x0000001a19007223 */ /* 0x088fe20000000007 */
[----:B------:R-:W-:Y:S02]  /*03a0*/  FFMA R8, R26, R26, R8 ;  /* 0x0000001a1a087223 */ /* 0x000fe40000000008 */
[C---:B----4-:R-:W-:Y:S01]  /*03b0*/  FFMA R27, R24.reuse, R24, R27 ;  /* 0x00000018181b7223 */ /* 0x050fe2000000001b */
[-C--:B-----5:R-:W-:Y:S01]  /*03c0*/  FFMA R0, R24, R23.reuse, R0 ;  /* 0x0000001718007223 */ /* 0x0a0fe20000000000 */
[----:B------:R-:W-:Y:S02]  /*03d0*/  FFMA R8, R23, R23, R8 ;  /* 0x0000001717087223 */ /* 0x000fe40000000008 */
[C---:B------:R-:W-:Y:S01]  /*03e0*/  FFMA R27, R22.reuse, R22, R27 ;  /* 0x00000016161b7223 */ /* 0x040fe2000000001b */
[-C--:B------:R-:W-:Y:S01]  /*03f0*/  FFMA R0, R22, R21.reuse, R0 ;  /* 0x0000001516007223 */ /* 0x080fe20000000000 */
[----:B------:R-:W-:-:S02]  /*0400*/  FFMA R8, R21, R21, R8 ;  /* 0x0000001515087223 */ /* 0x000fc40000000008 */
[C---:B------:R-:W-:Y:S01]  /*0410*/  FFMA R27, R20.reuse, R20, R27 ;  /* 0x00000014141b7223 */ /* 0x040fe2000000001b */
[-C--:B------:R-:W-:Y:S01]  /*0420*/  FFMA R0, R20, R19.reuse, R0 ;  /* 0x0000001314007223 */ /* 0x080fe20000000000 */
[----:B------:R-:W-:Y:S01]  /*0430*/  FFMA R8, R19, R19, R8 ;  /* 0x0000001313087223 */ /* 0x000fe20000000008 */
[----:B------:R-:W-:Y:S02]  /*0440*/  IMAD.X R19, RZ, RZ, R5, P0 ;  /* 0x000000ffff137224 */ /* 0x000fe400000e0605 */
[C---:B------:R-:W-:Y:S01]  /*0450*/  FFMA R27, R12.reuse, R12, R27 ;  /* 0x0000000c0c1b7223 */ /* 0x040fe2000000001b */
[-C--:B------:R-:W-:Y:S01]  /*0460*/  FFMA R0, R12, R17.reuse, R0 ;  /* 0x000000110c007223 */ /* 0x080fe20000000000 */
[----:B------:R-:W-:Y:S01]  /*0470*/  FFMA R8, R17, R17, R8 ;  /* 0x0000001111087223 */ /* 0x000fe20000000008 */
[----:B------:R-:W-:Y:S01]  /*0480*/  IADD3 R17, P0, PT, R2, 0x20, RZ ;  /* 0x0000002002117810 */ /* 0x000fe20007f1e0ff */
[----:B------:R-:W-:-:S03]  /*0490*/  FFMA R12, R18, R18, R27 ;  /* 0x00000012120c7223 */ /* 0x000fc6000000001b */
[----:B-1----:R-:W-:Y:S01]  /*04a0*/  IADD3.X R3, PT, PT, RZ, R3, RZ, P0, !PT ;  /* 0x00000003ff037210 */ /* 0x002fe200007fe4ff */
[-C--:B------:R-:W-:Y:S01]  /*04b0*/  FFMA R5, R18, R15.reuse, R0 ;  /* 0x0000000f12057223 */ /* 0x080fe20000000000 */
[----:B------:R-:W-:Y:S01]  /*04c0*/  FFMA R15, R15, R15, R8 ;  /* 0x0000000f0f0f7223 */ /* 0x000fe20000000008 */
[C---:B------:R-:W-:Y:S02]  /*04d0*/  FFMA R7, R11.reuse, R11, R12 ;  /* 0x0000000b0b077223 */ /* 0x040fe4000000000c */
[-C--:B------:R-:W-:Y:S01]  /*04e0*/  FFMA R2, R11, R16.reuse, R5 ;  /* 0x000000100b027223 */ /* 0x080fe20000000005 */
[----:B------:R-:W-:Y:S01]  /*04f0*/  FFMA R8, R16, R16, R15 ;  /* 0x0000001010087223 */ /* 0x000fe2000000000f */
[C---:B------:R-:W-:Y:S02]  /*0500*/  FFMA R0, R14.reuse, R14, R7 ;  /* 0x0000000e0e007223 */ /* 0x040fe40000000007 */
[-C--:B------:R-:W-:Y:S01]  /*0510*/  FFMA R7, R14, R13.reuse, R2 ;  /* 0x0000000d0e077223 */ /* 0x080fe20000000002 */
[----:B------:R-:W-:Y:S01]  /*0520*/  FFMA R8, R13, R13, R8 ;  /* 0x0000000d0d087223 */ /* 0x000fe20000000008 */
[----:B------:R-:W-:Y:S06]  /*0530*/  BRA.U UP1, `(.L_x_2) ;  /* 0xfffffffd013c7547 */ /* 0x000fec000b83ffff */
.L_x_1:
[----:B------:R-:W-:Y:S05]  /*0540*/  BRA.U !UP0, `(.L_x_0) ;  /* 0x0000000508287547 */ /* 0x000fea000b800000 */
[----:B------:R-:W-:Y:S02]  /*0550*/  UISETP.GE.U32.AND UP0, UPT, UR6, 0x4, UPT ;  /* 0x000000040600788c */ /* 0x000fe4000bf06070 */
[----:B------:R-:W-:-:S04]  /*0560*/  ULOP3.LUT UR7, UR5, 0x3, URZ, 0xc0, !UPT ;  /* 0x0000000305077892 */ /* 0x000fc8000f8ec0ff */
[----:B------:R-:W-:-:S03]  /*0570*/  UISETP.NE.AND UP1, UPT, UR7, URZ, UPT ;  /* 0x000000ff0700728c */ /* 0x000fc6000bf25270 */
[----:B------:R-:W-:Y:S08]  /*0580*/  BRA.U !UP0, `(.L_x_3) ;  /* 0x0000000108787547 */ /* 0x000ff0000b800000 */
[----:B------:R-:W0:Y:S01]  /*0590*/  LDCU.128 UR12, c[0x0][0x380] ;  /* 0x00007000ff0c77ac */ /* 0x000e220008000c00 */
[----:B------:R-:W-:-:S04]  /*05a0*/  IADD3 R3, P0, PT, R10, UR4, RZ ;  /* 0x000000040a037c10 */ /* 0x000fc8000ff1e0ff */
[----:B------:R-:W-:Y:S01]  /*05b0*/  SHF.L.U32 R2, R3, 0x2, RZ ;  /* 0x0000000203027819 */ /* 0x000fe200000006ff */
[----:B------:R-:W-:-:S05]  /*05c0*/  IMAD.X R4, RZ, RZ, R9, P0 ;  /* 0x000000ffff047224 */ /* 0x000fca00000e0609 */
[----:B------:R-:W-:Y:S02]  /*05d0*/  SHF.L.U64.HI R3, R3, 0x2, R4 ;  /* 0x0000000203037819 */ /* 0x000fe40000010204 */
[C---:B0-----:R-:W-:Y:S02]  /*05e0*/  IADD3 R4, P0, PT, R2.reuse, UR12, RZ ;  /* 0x0000000c02047c10 */ /* 0x041fe4000ff1e0ff */
[----:B------:R-:W-:Y:S02]  /*05f0*/  IADD3 R2, P1, PT, R2, UR14, RZ ;  /* 0x0000000e02027c10 */ /* 0x000fe4000ff3e0ff */
[C---:B------:R-:W-:Y:S02]  /*0600*/  IADD3.X R5, PT, PT, R3.reuse, UR13, RZ, P0, !PT ;  /* 0x0000000d03057c10 */ /* 0x040fe400087fe4ff */
[----:B------:R-:W-:-:S03]  /*0610*/  IADD3.X R3, PT, PT, R3, UR15, RZ, P1, !PT ;  /* 0x0000000f03037c10 */ /* 0x000fc60008ffe4ff */
[----:B------:R-:W2:Y:S04]  /*0620*/  LDG.E R11, desc[UR8][R4.64] ;  /* 0x00000008040b7981 */ /* 0x000ea8000c1e1900 */
[----:B------:R-:W3:Y:S04]  /*0630*/  LDG.E R12, desc[UR8][R2.64] ;  /* 0x00000008020c7981 */ /* 0x000ee8000c1e1900 */
[----:B------:R-:W4:Y:S04]  /*0640*/  LDG.E R13, desc[UR8][R4.64+0x4] ;  /* 0x00000408040d7981 */ /* 0x000f28000c1e1900 */
[----:B------:R-:W5:Y:S04]  /*0650*/  LDG.E R14, desc[UR8][R2.64+0x4] ;  /* 0x00000408020e7981 */ /* 0x000f68000c1e1900 */
[----:B------:R-:W5:Y:S04]  /*0660*/  LDG.E R15, desc[UR8][R4.64+0x8] ;  /* 0x00000808040f7981 */ /* 0x000f68000c1e1900 */
[----:B------:R-:W5:Y:S04]  /*0670*/  LDG.E R16, desc[UR8][R2.64+0x8] ;  /* 0x0000080802107981 */ /* 0x000f68000c1e1900 */
[----:B------:R-:W5:Y:S04]  /*0680*/  LDG.E R17, desc[UR8][R4.64+0xc] ;  /* 0x00000c0804117981 */ /* 0x000f68000c1e1900 */
[----:B------:R-:W5:Y:S01]  /*0690*/  LDG.E R18, desc[UR8][R2.64+0xc] ;  /* 0x00000c0802127981 */ /* 0x000f62000c1e1900 */
[----:B------:R-:W-:Y:S01]  /*06a0*/  UIADD3 UR4, UPT, UPT, UR4, 0x4, URZ ;  /* 0x0000000404047890 */ /* 0x000fe2000fffe0ff */
[C---:B--2---:R-:W-:Y:S01]  /*06b0*/  FFMA R0, R11.reuse, R11, R0 ;  /* 0x0000000b0b007223 */ /* 0x044fe20000000000 */
[-C--:B---3--:R-:W-:Y:S01]  /*06c0*/  FFMA R7, R11, R12.reuse, R7 ;  /* 0x0000000c0b077223 */ /* 0x088fe20000000007 */
[----:B------:R-:W-:-:S02]  /*06d0*/  FFMA R8, R12, R12, R8 ;  /* 0x0000000c0c087223 */ /* 0x000fc40000000008 */
[C---:B----4-:R-:W-:Y:S01]  /*06e0*/  FFMA R0, R13.reuse, R13, R0 ;  /* 0x0000000d0d007223 */ /* 0x050fe20000000000 */
[-C--:B-----5:R-:W-:Y:S01]  /*06f0*/  FFMA R7, R13, R14.reuse, R7 ;  /* 0x0000000e0d077223 */ /* 0x0a0fe20000000007 */
[----:B------:R-:W-:Y:S02]  /*0700*/  FFMA R8, R14, R14, R8 ;  /* 0x0000000e0e087223 */ /* 0x000fe40000000008 */
[C---:B------:R-:W-:Y:S01]  /*0710*/  FFMA R0, R15.reuse, R15, R0 ;  /* 0x0000000f0f007223 */ /* 0x040fe20000000000 */
[-C--:B------:R-:W-:Y:S01]  /*0720*/  FFMA R7, R15, R16.reuse, R7 ;  /* 0x000000100f077223 */ /* 0x080fe20000000007 */
[----:B------:R-:W-:Y:S02]  /*0730*/  FFMA R8, R16, R16, R8 ;  /* 0x0000001010087223 */ /* 0x000fe40000000008 */
[C---:B------:R-:W-:Y:S01]  /*0740*/  FFMA R0, R17.reuse, R17, R0 ;  /* 0x0000001111007223 */ /* 0x040fe20000000000 */
[-C--:B------:R-:W-:Y:S01]  /*0750*/  FFMA R7, R17, R18.reuse, R7 ;  /* 0x0000001211077223 */ /* 0x080fe20000000007 */
[----:B------:R-:W-:-:S07]  /*0760*/  FFMA R8, R18, R18, R8 ;  /* 0x0000001212087223 */ /* 0x000fce0000000008 */
.L_x_3:
[----:B------:R-:W-:Y:S05]  /*0770*/  BRA.U !UP1, `(.L_x_0) ;  /* 0x00000001099c7547 */ /* 0x000fea000b800000 */
[----:B------:R-:W-:Y:S02]  /*0780*/  UISETP.NE.AND UP0, UPT, UR7, 0x1, UPT ;  /* 0x000000010700788c */ /* 0x000fe4000bf05270 */
[----:B------:R-:W-:-:S04]  /*0790*/  ULOP3.LUT UR5, UR5, 0x1, URZ, 0xc0, !UPT ;  /* 0x0000000105057892 */ /* 0x000fc8000f8ec0ff */
[----:B------:R-:W-:-:S03]  /*07a0*/  UISETP.NE.U32.AND UP1, UPT, UR5, 0x1, UPT ;  /* 0x000000010500788c */ /* 0x000fc6000bf25070 */
        /* <DEDUP_REMOVED lines=13> */
[----:B------:R-:W5:Y:S01]  /*0880*/  LDG.E R14, desc[UR8][R4.64+0x4] ;  /* 0x00000408040e7981 */ /* 0x000f62000c1e1900 */
[----:B------:R-:W-:Y:S01]  /*0890*/  UIADD3 UR4, UPT, UPT, UR4, 0x2, URZ ;  /* 0x0000000204047890 */ /* 0x000fe2000fffe0ff */
[C---:B--2---:R-:W-:Y:S01]  /*08a0*/  FFMA R0, R11.reuse, R11, R0 ;  /* 0x0000000b0b007223 */ /* 0x044fe20000000000 */
[-C--:B---3--:R-:W-:Y:S01]  /*08b0*/  FFMA R7, R11, R12.reuse, R7 ;  /* 0x0000000c0b077223 */ /* 0x088fe20000000007 */
[----:B------:R-:W-:-:S02]  /*08c0*/  FFMA R8, R12, R12, R8 ;  /* 0x0000000c0c087223 */ /* 0x000fc40000000008 */
[C---:B----4-:R-:W-:Y:S01]  /*08d0*/  FFMA R0, R13.reuse, R13, R0 ;  /* 0x0000000d0d007223 */ /* 0x050fe20000000000 */
[-C--:B-----5:R-:W-:Y:S01]  /*08e0*/  FFMA R7, R13, R14.reuse, R7 ;  /* 0x0000000e0d077223 */ /* 0x0a0fe20000000007 */
[----:B------:R-:W-:-:S07]  /*08f0*/  FFMA R8, R14, R14, R8 ;  /* 0x0000000e0e087223 */ /* 0x000fce0000000008 */
.L_x_4:
[----:B------:R-:W-:Y:S05]  /*0900*/  BRA.U UP1, `(.L_x_0) ;  /* 0x0000000101387547 */ /* 0x000fea000b800000 */
        /* <DEDUP_REMOVED lines=8> */
[----:B------:R-:W-:-:S04]  /*0990*/  IADD3.X R5, PT, PT, R5, UR15, RZ, P1, !PT ;  /* 0x0000000f05057c10 */ /* 0x000fc80008ffe4ff */
[----:B------:R-:W2:Y:S04]  /*09a0*/  LDG.E R3, desc[UR8][R2.64] ;  /* 0x0000000802037981 */ /* 0x000ea8000c1e1900 */
[----:B------:R-:W3:Y:S01]  /*09b0*/  LDG.E R4, desc[UR8][R4.64] ;  /* 0x0000000804047981 */ /* 0x000ee2000c1e1900 */
[C---:B--2---:R-:W-:Y:S01]  /*09c0*/  FFMA R0, R3.reuse, R3, R0 ;  /* 0x0000000303007223 */ /* 0x044fe20000000000 */
[-C--:B---3--:R-:W-:Y:S01]  /*09d0*/  FFMA R7, R3, R4.reuse, R7 ;  /* 0x0000000403077223 */ /* 0x088fe20000000007 */
[----:B------:R-:W-:-:S07]  /*09e0*/  FFMA R8, R4, R4, R8 ;  /* 0x0000000404087223 */ /* 0x000fce0000000008 */
.L_x_0:
[----:B------:R-:W-:Y:S01]  /*09f0*/  VIADD R2, R0, 0xf3000000 ;  /* 0xf300000000027836 */ /* 0x000fe20000000000 */
[----:B------:R0:W1:Y:S01]  /*0a00*/  MUFU.RSQ R5, R0 ;  /* 0x0000000000057308 */ /* 0x0000620000001400 */
[----:B------:R-:W-:Y:S03]  /*0a10*/  BSSY.RECONVERGENT B0, `(.L_x_5) ;  /* 0x000000b000007945 */ /* 0x000fe60003800200 */
[----:B------:R-:W-:-:S13]  /*0a20*/  ISETP.GT.U32.AND P0, PT, R2, 0x727fffff, PT ;  /* 0x727fffff0200780c */ /* 0x000fda0003f04070 */
[----:B01----:R-:W-:Y:S05]  /*0a30*/  @!P0 BRA `(.L_x_6) ;  /* 0x0000000000108947 */ /* 0x003fea0003800000 */
[----:B------:R-:W-:-:S07]  /*0a40*/  MOV R11, 0xa60 ;  /* 0x00000a60000b7802 */ /* 0x000fce0000000f00 */
[----:B------:R-:W-:Y:S05]  /*0a50*/  CALL.REL.NOINC `($__internal_0_$__cuda_sm20_sqrt_rn_f32_slowpath) ;  /* 0x0000000000a47944 */ /* 0x000fea0003c00000 */
[----:B------:R-:W-:Y:S01]  /*0a60*/  MOV R4, R0 ;  /* 0x0000000000047202 */ /* 0x000fe20000000f00 */
[----:B------:R-:W-:Y:S06]  /*0a70*/  BRA `(.L_x_7) ;  /* 0x0000000000107947 */ /* 0x000fec0003800000 */
.L_x_6:
[C---:B------:R-:W-:Y:S01]  /*0a80*/  FMUL.FTZ R3, R5.reuse, R0 ;  /* 0x0000000005037220 */ /* 0x040fe20000410000 */
[----:B------:R-:W-:-:S03]  /*0a90*/  FMUL.FTZ R4, R5, 0.5 ;  /* 0x3f00000005047820 */ /* 0x000fc60000410000 */
[----:B------:R-:W-:-:S04]  /*0aa0*/  FFMA R0, -R3, R3, R0 ;  /* 0x0000000303007223 */ /* 0x000fc80000000100 */
[----:B------:R-:W-:-:S07]  /*0ab0*/  FFMA R4, R0, R4, R3 ;  /* 0x0000000400047223 */ /* 0x000fce0000000003 */
.L_x_7:
[----:B------:R-:W-:Y:S05]  /*0ac0*/  BSYNC.RECONVERGENT B0 ;  /* 0x0000000000007941 */ /* 0x000fea0003800200 */
.L_x_5:
[----:B------:R-:W-:Y:S01]  /*0ad0*/  VIADD R0, R8, 0xf3000000 ;  /* 0xf300000008007836 */ /* 0x000fe20000000000 */
[----:B------:R0:W1:Y:S01]  /*0ae0*/  MUFU.RSQ R5, R8 ;  /* 0x0000000800057308 */ /* 0x0000620000001400 */
[----:B------:R-:W-:Y:S03]  /*0af0*/  BSSY.RECONVERGENT B0, `(.L_x_8) ;  /* 0x000000c000007945 */ /* 0x000fe60003800200 */
[----:B------:R-:W-:-:S13]  /*0b00*/  ISETP.GT.U32.AND P0, PT, R0, 0x727fffff, PT ;  /* 0x727fffff0000780c */ /* 0x000fda0003f04070 */
[----:B01----:R-:W-:Y:S05]  /*0b10*/  @!P0 BRA `(.L_x_9) ;  /* 0x0000000000148947 */ /* 0x003fea0003800000 */
[----:B------:R-:W-:Y:S02]  /*0b20*/  MOV R0, R8 ;  /* 0x0000000800007202 */ /* 0x000fe40000000f00 */
[----:B------:R-:W-:-:S07]  /*0b30*/  MOV R11, 0xb50 ;  /* 0x00000b50000b7802 */ /* 0x000fce0000000f00 */
[----:B------:R-:W-:Y:S05]  /*0b40*/  CALL.REL.NOINC `($__internal_0_$__cuda_sm20_sqrt_rn_f32_slowpath) ;  /* 0x0000000000687944 */ /* 0x000fea0003c00000 */
[----:B------:R-:W-:Y:S01]  /*0b50*/  IMAD.MOV.U32 R3, RZ, RZ, R0 ;  /* 0x000000ffff037224 */ /* 0x000fe200078e0000 */
[----:B------:R-:W-:Y:S06]  /*0b60*/  BRA `(.L_x_10) ;  /* 0x0000000000107947 */ /* 0x000fec0003800000 */
.L_x_9:
[C---:B------:R-:W-:Y:S01]  /*0b70*/  FMUL.FTZ R3, R5.reuse, R8 ;  /* 0x0000000805037220 */ /* 0x040fe20000410000 */
[----:B------:R-:W-:-:S03]  /*0b80*/  FMUL.FTZ R0, R5, 0.5 ;  /* 0x3f00000005007820 */ /* 0x000fc60000410000 */
[----:B------:R-:W-:-:S04]  /*0b90*/  FFMA R8, -R3, R3, R8 ;  /* 0x0000000303087223 */ /* 0x000fc80000000108 */
[----:B------:R-:W-:-:S07]  /*0ba0*/  FFMA R3, R8, R0, R3 ;  /* 0x0000000008037223 */ /* 0x000fce0000000003 */
.L_x_10:
[----:B------:R-:W-:Y:S05]  /*0bb0*/  BSYNC.RECONVERGENT B0 ;  /* 0x0000000000007941 */ /* 0x000fea0003800200 */
.L_x_8:
[----:B------:R-:W-:Y:S01]  /*0bc0*/  FFMA R8, R3, R4, 9.9999999392252902908e-09 ;  /* 0x322bcc7703087423 */ /* 0x000fe20000000004 */
[----:B------:R-:W-:Y:S03]  /*0bd0*/  BSSY.RECONVERGENT B0, `(.L_x_11) ;  /* 0x000000d000007945 */ /* 0x000fe60003800200 */
[----:B------:R-:W0:Y:S08]  /*0be0*/  MUFU.RCP R0, R8 ;  /* 0x0000000800007308 */ /* 0x000e300000001000 */
[----:B------:R-:W1:Y:S01]  /*0bf0*/  FCHK P0, R7, R8 ;  /* 0x0000000807007302 */ /* 0x000e620000000000 */
[----:B0-----:R-:W-:-:S04]  /*0c00*/  FFMA R3, -R8, R0, 1 ;  /* 0x3f80000008037423 */ /* 0x001fc80000000100 */
[----:B------:R-:W-:-:S04]  /*0c10*/  FFMA R0, R0, R3, R0 ;  /* 0x0000000300007223 */ /* 0x000fc80000000000 */
[----:B------:R-:W-:-:S04]  /*0c20*/  FFMA R2, R0, R7, RZ ;  /* 0x0000000700027223 */ /* 0x000fc800000000ff */
[----:B------:R-:W-:-:S04]  /*0c30*/  FFMA R3, -R8, R2, R7 ;  /* 0x0000000208037223 */ /* 0x000fc80000000107 */
[----:B------:R-:W-:Y:S01]  /*0c40*/  FFMA R5, R0, R3, R2 ;  /* 0x0000000300057223 */ /* 0x000fe20000000002 */
[----:B-1----:R-:W-:Y:S06]  /*0c50*/  @!P0 BRA `(.L_x_12) ;  /* 0x0000000000108947 */ /* 0x002fec0003800000 */
[----:B------:R-:W-:Y:S02]  /*0c60*/  MOV R3, R7 ;  /* 0x0000000700037202 */ /* 0x000fe40000000f00 */
[----:B------:R-:W-:-:S07]  /*0c70*/  MOV R2, 0xc90 ;  /* 0x00000c9000027802 */ /* 0x000fce0000000f00 */
[----:B------:R-:W-:Y:S05]  /*0c80*/  CALL.REL.NOINC `($__internal_1_$__cuda_sm3x_div_rn_noftz_f32_slowpath) ;  /* 0x0000000000747944 */ /* 0x000fea0003c00000 */
[----:B------:R-:W-:-:S07]  /*0c90*/  IMAD.MOV.U32 R5, RZ, RZ, R0 ;  /* 0x000000ffff057224 */ /* 0x000fce00078e0000 */
.L_x_12:
[----:B------:R-:W-:Y:S05]  /*0ca0*/  BSYNC.RECONVERGENT B0 ;  /* 0x0000000000007941 */ /* 0x000fea0003800200 */
.L_x_11:
[----:B------:R-:W0:Y:S02]  /*0cb0*/  LDC.64 R2, c[0x0][0x390] ;  /* 0x0000e400ff027b82 */ /* 0x000e240000000a00 */
[----:B0-----:R-:W-:-:S05]  /*0cc0*/  IMAD.WIDE R6, R6, 0x4, R2 ;  /* 0x0000000406067825 */ /* 0x001fca00078e0202 */
[----:B------:R-:W-:Y:S01]  /*0cd0*/  STG.E desc[UR8][R6.64], R5 ;  /* 0x0000000506007986 */ /* 0x000fe2000c101908 */
[----:B------:R-:W-:Y:S05]  /*0ce0*/  EXIT ;  /* 0x000000000000794d */ /* 0x000fea0003800000 */
        .weak           $__internal_0_$__cuda_sm20_sqrt_rn_f32_slowpath
        .type           $__internal_0_$__cuda_sm20_sqrt_rn_f32_slowpath,@function
        .size           $__internal_0_$__cuda_sm20_sqrt_rn_f32_slowpath,($__internal_1_$__cuda_sm3x_div_rn_noftz_f32_slowpath - $__internal_0_$__cuda_sm20_sqrt_rn_f32_slowpath)
$__internal_0_$__cuda_sm20_sqrt_rn_f32_slowpath:
[----:B------:R-:W-:-:S13]  /*0cf0*/  LOP3.LUT P0, RZ, R0, 0x7fffffff, RZ, 0xc0, !PT ;  /* 0x7fffffff00ff7812 */ /* 0x000fda000780c0ff */
[----:B------:R-:W-:Y:S01]  /*0d00*/  @!P0 MOV R2, R0 ;  /* 0x0000000000028202 */ /* 0x000fe20000000f00 */
[----:B------:R-:W-:Y:S06]  /*0d10*/  @!P0 BRA `(.L_x_13) ;  /* 0x0000000000408947 */ /* 0x000fec0003800000 */
[----:B------:R-:W-:-:S13]  /*0d20*/  FSETP.GEU.FTZ.AND P0, PT, R0, RZ, PT ;  /* 0x000000ff0000720b */ /* 0x000fda0003f1e000 */
[----:B------:R-:W-:Y:S01]  /*0d30*/  @!P0 IMAD.MOV.U32 R2, RZ, RZ, 0x7fffffff ;  /* 0x7fffffffff028424 */ /* 0x000fe200078e00ff */
[----:B------:R-:W-:Y:S06]  /*0d40*/  @!P0 BRA `(.L_x_13) ;  /* 0x0000000000348947 */ /* 0x000fec0003800000 */
[----:B------:R-:W-:-:S13]  /*0d50*/  FSETP.GTU.FTZ.AND P0, PT, |R0|, +INF , PT ;  /* 0x7f8000000000780b */ /* 0x000fda0003f1c200 */
[----:B------:R-:W-:Y:S01]  /*0d60*/  @P0 FADD.FTZ R2, R0, 1 ;  /* 0x3f80000000020421 */ /* 0x000fe20000010000 */
[----:B------:R-:W-:Y:S06]  /*0d70*/  @P0 BRA `(.L_x_13) ;  /* 0x0000000000280947 */ /* 0x000fec0003800000 */
[----:B------:R-:W-:-:S13]  /*0d80*/  FSETP.NEU.FTZ.AND P0, PT, |R0|, +INF , PT ;  /* 0x7f8000000000780b */ /* 0x000fda0003f1d200 */
[----:B------:R-:W-:-:S04]  /*0d90*/  @P0 FFMA R3, R0, 1.84467440737095516160e+19, RZ ;  /* 0x5f80000000030823 */ /* 0x000fc800000000ff */
[----:B------:R-:W0:Y:S02]  /*0da0*/  @P0 MUFU.RSQ R2, R3 ;  /* 0x0000000300020308 */ /* 0x000e240000001400 */
[----:B0-----:R-:W-:Y:S01]  /*0db0*/  @P0 FMUL.FTZ R10, R3, R2 ;  /* 0x00000002030a0220 */ /* 0x001fe20000410000 */
[----:B------:R-:W-:Y:S01]  /*0dc0*/  @P0 FMUL.FTZ R9, R2, 0.5 ;  /* 0x3f00000002090820 */ /* 0x000fe20000410000 */
[----:B------:R-:W-:Y:S02]  /*0dd0*/  @!P0 MOV R2, R0 ;  /* 0x0000000000028202 */ /* 0x000fe40000000f00 */
[----:B------:R-:W-:-:S04]  /*0de0*/  @P0 FADD.FTZ R5, -R10, -RZ ;  /* 0x800000ff0a050221 */ /* 0x000fc80000010100 */
[----:B------:R-:W-:-:S04]  /*0df0*/  @P0 FFMA R5, R10, R5, R3 ;  /* 0x000000050a050223 */ /* 0x000fc80000000003 */
[----:B------:R-:W-:-:S04]  /*0e00*/  @P0 FFMA R5, R5, R9, R10 ;  /* 0x0000000905050223 */ /* 0x000fc8000000000a */
[----:B------:R-:W-:-:S07]  /*0e10*/  @P0 FMUL.FTZ R2, R5, 2.3283064365386962891e-10 ;  /* 0x2f80000005020820 */ /* 0x000fce0000410000 */
.L_x_13:
[----:B------:R-:W-:Y:S01]  /*0e20*/  IMAD.MOV.U32 R0, RZ, RZ, R2 ;  /* 0x000000ffff007224 */ /* 0x000fe200078e0002 */
[----:B------:R-:W-:Y:S01]  /*0e30*/  MOV R2, R11 ;  /* 0x0000000b00027202 */ /* 0x000fe20000000f00 */
[----:B------:R-:W-:-:S04]  /*0e40*/  IMAD.MOV.U32 R3, RZ, RZ, 0x0 ;  /* 0x00000000ff037424 */ /* 0x000fc800078e00ff */
[----:B------:R-:W-:Y:S05]  /*0e50*/  RET.REL.NODEC R2 `(_Z29semantic_similarity_benchmarkPKfS0_Pfii) ;  /* 0xfffffff002687950 */ /* 0x000fea0003c3ffff */
        .weak           $__internal_1_$__cuda_sm3x_div_rn_noftz_f32_slowpath
        .type           $__internal_1_$__cuda_sm3x_div_rn_noftz_f32_slowpath,@function
        .size           $__internal_1_$__cuda_sm3x_div_rn_noftz_f32_slowpath,(.L_x_27 - $__internal_1_$__cuda_sm3x_div_rn_noftz_f32_slowpath)
$__internal_1_$__cuda_sm3x_div_rn_noftz_f32_slowpath:
[----:B------:R-:W-:Y:S01]  /*0e60*/  SHF.R.U32.HI R4, RZ, 0x17, R8 ;  /* 0x00000017ff047819 */ /* 0x000fe20000011608 */
[----:B------:R-:W-:Y:S01]  /*0e70*/  BSSY.RECONVERGENT B1, `(.L_x_14) ;  /* 0x0000064000017945 */ /* 0x000fe20003800200 */
[----:B------:R-:W-:Y:S02]  /*0e80*/  SHF.R.U32.HI R0, RZ, 0x17, R3 ;  /* 0x00000017ff007819 */ /* 0x000fe40000011603 */
[----:B------:R-:W-:Y:S02]  /*0e90*/  LOP3.LUT R13, R4, 0xff, RZ, 0xc0, !PT ;  /* 0x000000ff040d7812 */ /* 0x000fe400078ec0ff */
[----:B------:R-:W-:Y:S02]  /*0ea0*/  LOP3.LUT R10, R0, 0xff, RZ, 0xc0, !PT ;  /* 0x000000ff000a7812 */ /* 0x000fe400078ec0ff */
[----:B------:R-:W-:Y:S02]  /*0eb0*/  IADD3 R9, PT, PT, R13, -0x1, RZ ;  /* 0xffffffff0d097810 */ /* 0x000fe40007ffe0ff */
[----:B------:R-:W-:Y:S01]  /*0ec0*/  MOV R4, R8 ;  /* 0x0000000800047202 */ /* 0x000fe20000000f00 */
[----:B------:R-:W-:Y:S01]  /*0ed0*/  VIADD R7, R10, 0xffffffff ;  /* 0xffffffff0a077836 */ /* 0x000fe20000000000 */
[----:B------:R-:W-:-:S04]  /*0ee0*/  ISETP.GT.U32.AND P0, PT, R9, 0xfd, PT ;  /* 0x000000fd0900780c */ /* 0x000fc80003f04070 */
[----:B------:R-:W-:-:S13]  /*0ef0*/  ISETP.GT.U32.OR P0, PT, R7, 0xfd, P0 ;  /* 0x000000fd0700780c */ /* 0x000fda0000704470 */
[----:B------:R-:W-:Y:S01]  /*0f00*/  @!P0 IMAD.MOV.U32 R5, RZ, RZ, RZ ;  /* 0x000000ffff058224 */ /* 0x000fe200078e00ff */
[----:B------:R-:W-:Y:S06]  /*0f10*/  @!P0 BRA `(.L_x_15) ;  /* 0x0000000000608947 */ /* 0x000fec0003800000 */
[----:B------:R-:W-:Y:S02]  /*0f20*/  FSETP.GTU.FTZ.AND P0, PT, |R3|, +INF , PT ;  /* 0x7f8000000300780b */ /* 0x000fe40003f1c200 */
[----:B------:R-:W-:Y:S02]  /*0f30*/  FSETP.GTU.FTZ.AND P1, PT, |R8|, +INF , PT ;  /* 0x7f8000000800780b */ /* 0x000fe40003f3c200 */
[----:B------:R-:W-:Y:S02]  /*0f40*/  MOV R0, R8 ;  /* 0x0000000800007202 */ /* 0x000fe40000000f00 */
[----:B------:R-:W-:-:S13]  /*0f50*/  PLOP3.LUT P0, PT, P0, P1, PT, 0xf8, 0x8f ;  /* 0x00000000008f781c */ /* 0x000fda0000703f70 */
[----:B------:R-:W-:Y:S05]  /*0f60*/  @P0 BRA `(.L_x_16) ;  /* 0x00000004004c0947 */ /* 0x000fea0003800000 */
[----:B------:R-:W-:-:S13]  /*0f70*/  LOP3.LUT P0, RZ, R4, 0x7fffffff, R3, 0xc8, !PT ;  /* 0x7fffffff04ff7812 */ /* 0x000fda000780c803 */
[----:B------:R-:W-:Y:S05]  /*0f80*/  @!P0 BRA `(.L_x_17) ;  /* 0x00000004003c8947 */ /* 0x000fea0003800000 */
[C---:B------:R-:W-:Y:S02]  /*0f90*/  FSETP.NEU.FTZ.AND P2, PT, |R3|.reuse, +INF , PT ;  /* 0x7f8000000300780b */ /* 0x040fe40003f5d200 */
[----:B------:R-:W-:Y:S02]  /*0fa0*/  FSETP.NEU.FTZ.AND P1, PT, |R0|, +INF , PT ;  /* 0x7f8000000000780b */ /* 0x000fe40003f3d200 */
[----:B------:R-:W-:-:S11]  /*0fb0*/  FSETP.NEU.FTZ.AND P0, PT, |R3|, +INF , PT ;  /* 0x7f8000000300780b */ /* 0x000fd60003f1d200 */
[----:B------:R-:W-:Y:S05]  /*0fc0*/  @!P1 BRA !P2, `(.L_x_17) ;  /* 0x00000004002c9947 */ /* 0x000fea0005000000 */
[----:B------:R-:W-:-:S04]  /*0fd0*/  LOP3.LUT P2, RZ, R3, 0x7fffffff, RZ, 0xc0, !PT ;  /* 0x7fffffff03ff7812 */ /* 0x000fc8000784c0ff */
[----:B------:R-:W-:-:S13]  /*0fe0*/  PLOP3.LUT P1, PT, P1, P2, PT, 0x2f, 0xf2 ;  /* 0x0000000000f2781c */ /* 0x000fda0000f24577 */
[----:B------:R-:W-:Y:S05]  /*0ff0*/  @P1 BRA `(.L_x_18) ;  /* 0x0000000400181947 */ /* 0x000fea0003800000 */
[----:B------:R-:W-:-:S04]  /*1000*/  LOP3.LUT P1, RZ, R4, 0x7fffffff, RZ, 0xc0, !PT ;  /* 0x7fffffff04ff7812 */ /* 0x000fc8000782c0ff */
[----:B------:R-:W-:-:S13]  /*1010*/  PLOP3.LUT P0, PT, P0, P1, PT, 0x2f, 0xf2 ;  /* 0x0000000000f2781c */ /* 0x000fda0000702577 */
[----:B------:R-:W-:Y:S05]  /*1020*/  @P0 BRA `(.L_x_19) ;  /* 0x0000000400000947 */ /* 0x000fea0003800000 */
[----:B------:R-:W-:Y:S02]  /*1030*/  ISETP.GE.AND P0, PT, R7, RZ, PT ;  /* 0x000000ff0700720c */ /* 0x000fe40003f06270 */
[----:B------:R-:W-:-:S11]  /*1040*/  ISETP.GE.AND P1, PT, R9, RZ, PT ;  /* 0x000000ff0900720c */ /* 0x000fd60003f26270 */
[----:B------:R-:W-:Y:S01]  /*1050*/  @P0 IMAD.MOV.U32 R5, RZ, RZ, RZ ;  /* 0x000000ffff050224 */ /* 0x000fe200078e00ff */
[----:B------:R-:W-:Y:S01]  /*1060*/  @!P0 MOV R5, 0xffffffc0 ;  /* 0xffffffc000058802 */ /* 0x000fe20000000f00 */
[----:B------:R-:W-:Y:S01]  /*1070*/  @!P0 FFMA R3, R3, 1.84467440737095516160e+19, RZ ;  /* 0x5f80000003038823 */ /* 0x000fe200000000ff */
[----:B------:R-:W-:-:S03]  /*1080*/  @!P1 FFMA R4, R0, 1.84467440737095516160e+19, RZ ;  /* 0x5f80000000049823 */ /* 0x000fc600000000ff */
[----:B------:R-:W-:-:S07]  /*1090*/  @!P1 VIADD R5, R5, 0x40 ;  /* 0x0000004005059836 */ /* 0x000fce0000000000 */
.L_x_15:
[----:B------:R-:W-:Y:S01]  /*10a0*/  LEA R7, R13, 0xc0800000, 0x17 ;  /* 0xc08000000d077811 */ /* 0x000fe200078eb8ff */
[----:B------:R-:W-:Y:S03]  /*10b0*/  BSSY.RECONVERGENT B2, `(.L_x_20) ;  /* 0x0000036000027945 */ /* 0x000fe60003800200 */
[----:B------:R-:W-:Y:S01]  /*10c0*/  IADD3 R7, PT, PT, -R7, R4, RZ ;  /* 0x0000000407077210 */ /* 0x000fe20007ffe1ff */
[----:B------:R-:W-:-:S03]  /*10d0*/  VIADD R4, R10, 0xffffff81 ;  /* 0xffffff810a047836 */ /* 0x000fc60000000000 */
[----:B------:R-:W0:Y:S01]  /*10e0*/  MUFU.RCP R8, R7 ;  /* 0x0000000700087308 */ /* 0x000e220000001000 */
[----:B------:R-:W-:Y:S01]  /*10f0*/  FADD.FTZ R9, -R7, -RZ ;  /* 0x800000ff07097221 */ /* 0x000fe20000010100 */
[C---:B------:R-:W-:Y:S01]  /*1100*/  IMAD R0, R4.reuse, -0x800000, R3 ;  /* 0xff80000004007824 */ /* 0x040fe200078e0203 */
[----:B------:R-:W-:-:S04]  /*1110*/  IADD3 R4, PT, PT, R4, 0x7f, -R13 ;  /* 0x0000007f04047810 */ /* 0x000fc80007ffe80d */
[----:B------:R-:W-:Y:S01]  /*1120*/  IADD3 R4, PT, PT, R4, R5, RZ ;  /* 0x0000000504047210 */ /* 0x000fe20007ffe0ff */
[----:B0-----:R-:W-:-:S04]  /*1130*/  FFMA R11, R8, R9, 1 ;  /* 0x3f800000080b7423 */ /* 0x001fc80000000009 */
[----:B------:R-:W-:-:S04]  /*1140*/  FFMA R10, R8, R11, R8 ;  /* 0x0000000b080a7223 */ /* 0x000fc80000000008 */
[----:B------:R-:W-:-:S04]  /*1150*/  FFMA R3, R0, R10, RZ ;  /* 0x0000000a00037223 */ /* 0x000fc800000000ff */
[----:B------:R-:W-:-:S04]  /*1160*/  FFMA R8, R9, R3, R0 ;  /* 0x0000000309087223 */ /* 0x000fc80000000000 */
[----:B------:R-:W-:-:S04]  /*1170*/  FFMA R11, R10, R8, R3 ;  /* 0x000000080a0b7223 */ /* 0x000fc80000000003 */
[----:B------:R-:W-:-:S04]  /*1180*/  FFMA R8, R9, R11, R0 ;  /* 0x0000000b09087223 */ /* 0x000fc80000000000 */
[----:B------:R-:W-:-:S05]  /*1190*/  FFMA R0, R10, R8, R11 ;  /* 0x000000080a007223 */ /* 0x000fca000000000b */
[----:B------:R-:W-:-:S04]  /*11a0*/  SHF.R.U32.HI R3, RZ, 0x17, R0 ;  /* 0x00000017ff037819 */ /* 0x000fc80000011600 */
[----:B------:R-:W-:-:S05]  /*11b0*/  LOP3.LUT R3, R3, 0xff, RZ, 0xc0, !PT ;  /* 0x000000ff03037812 */ /* 0x000fca00078ec0ff */
[----:B------:R-:W-:-:S05]  /*11c0*/  IMAD.IADD R7, R3, 0x1, R4 ;  /* 0x0000000103077824 */ /* 0x000fca00078e0204 */
[----:B------:R-:W-:-:S04]  /*11d0*/  IADD3 R3, PT, PT, R7, -0x1, RZ ;  /* 0xffffffff07037810 */ /* 0x000fc80007ffe0ff */
[----:B------:R-:W-:-:S13]  /*11e0*/  ISETP.GE.U32.AND P0, PT, R3, 0xfe, PT ;  /* 0x000000fe0300780c */ /* 0x000fda0003f06070 */
[----:B------:R-:W-:Y:S05]  /*11f0*/  @!P0 BRA `(.L_x_21) ;  /* 0x0000000000808947 */ /* 0x000fea0003800000 */
[----:B------:R-:W-:-:S13]  /*1200*/  ISETP.GT.AND P0, PT, R7, 0xfe, PT ;  /* 0x000000fe0700780c */ /* 0x000fda0003f04270 */
[----:B------:R-:W-:Y:S05]  /*1210*/  @P0 BRA `(.L_x_22) ;  /* 0x00000000006c0947 */ /* 0x000fea0003800000 */
[----:B------:R-:W-:-:S13]  /*1220*/  ISETP.GE.AND P0, PT, R7, 0x1, PT ;  /* 0x000000010700780c */ /* 0x000fda0003f06270 */
[----:B------:R-:W-:Y:S05]  /*1230*/  @P0 BRA `(.L_x_23) ;  /* 0x0000000000740947 */ /* 0x000fea0003800000 */
[----:B------:R-:W-:Y:S02]  /*1240*/  ISETP.GE.AND P0, PT, R7, -0x18, PT ;  /* 0xffffffe80700780c */ /* 0x000fe40003f06270 */
[----:B------:R-:W-:-:S11]  /*1250*/  LOP3.LUT R0, R0, 0x80000000, RZ, 0xc0, !PT ;  /* 0x8000000000007812 */ /* 0x000fd600078ec0ff */
[----:B------:R-:W-:Y:S05]  /*1260*/  @!P0 BRA `(.L_x_23) ;  /* 0x0000000000688947 */ /* 0x000fea0003800000 */
[CCC-:B------:R-:W-:Y:S01]  /*1270*/  FFMA.RZ R3, R10.reuse, R8.reuse, R11.reuse ;  /* 0x000000080a037223 */ /* 0x1c0fe2000000c00b */
[CCC-:B------:R-:W-:Y:S01]  /*1280*/  FFMA.RM R4, R10.reuse, R8.reuse, R11.reuse ;  /* 0x000000080a047223 */ /* 0x1c0fe2000000400b */
[C---:B------:R-:W-:Y:S02]  /*1290*/  ISETP.NE.AND P2, PT, R7.reuse, RZ, PT ;  /* 0x000000ff0700720c */ /* 0x040fe40003f45270 */
[----:B------:R-:W-:Y:S02]  /*12a0*/  ISETP.NE.AND P1, PT, R7, RZ, PT ;  /* 0x000000ff0700720c */ /* 0x000fe40003f25270 */
[----:B------:R-:W-:Y:S01]  /*12b0*/  LOP3.LUT R5, R3, 0x7fffff, RZ, 0xc0, !PT ;  /* 0x007fffff03057812 */ /* 0x000fe200078ec0ff */
[----:B------:R-:W-:Y:S01]  /*12c0*/  FFMA.RP R3, R10, R8, R11 ;  /* 0x000000080a037223 */ /* 0x000fe2000000800b */
[C---:B------:R-:W-:Y:S01]  /*12d0*/  VIADD R8, R7.reuse, 0x20 ;  /* 0x0000002007087836 */ /* 0x040fe20000000000 */
[----:B------:R-:W-:Y:S02]  /*12e0*/  IADD3 R7, PT, PT, -R7, RZ, RZ ;  /* 0x000000ff07077210 */ /* 0x000fe40007ffe1ff */
[----:B------:R-:W-:-:S02]  /*12f0*/  LOP3.LUT R5, R5, 0x800000, RZ, 0xfc, !PT ;  /* 0x0080000005057812 */ /* 0x000fc400078efcff */
[----:B------:R-:W-:Y:S02]  /*1300*/  FSETP.NEU.FTZ.AND P0, PT, R3, R4, PT ;  /* 0x000000040300720b */ /* 0x000fe40003f1d000 */
[----:B------:R-:W-:Y:S02]  /*1310*/  SHF.L.U32 R8, R5, R8, RZ ;  /* 0x0000000805087219 */ /* 0x000fe400000006ff */
[----:B------:R-:W-:Y:S02]  /*1320*/  SEL R4, R7, RZ, P2 ;  /* 0x000000ff07047207 */ /* 0x000fe40001000000 */
[----:B------:R-:W-:Y:S02]  /*1330*/  ISETP.NE.AND P1, PT, R8, RZ, P1 ;  /* 0x000000ff0800720c */ /* 0x000fe40000f25270 */
[----:B------:R-:W-:Y:S02]  /*1340*/  SHF.R.U32.HI R4, RZ, R4, R5 ;  /* 0x00000004ff047219 */ /* 0x000fe40000011605 */
[----:B------:R-:W-:-:S02]  /*1350*/  PLOP3.LUT P0, PT, P0, P1, PT, 0xf8, 0x8f ;  /* 0x00000000008f781c */ /* 0x000fc40000703f70 */
[----:B------:R-:W-:Y:S02]  /*1360*/  SHF.R.U32.HI R8, RZ, 0x1, R4 ;  /* 0x00000001ff087819 */ /* 0x000fe40000011604 */
[----:B------:R-:W-:-:S04]  /*1370*/  SEL R3, RZ, 0x1, !P0 ;  /* 0x00000001ff037807 */ /* 0x000fc80004000000 */
[----:B------:R-:W-:-:S04]  /*1380*/  LOP3.LUT R3, R3, 0x1, R8, 0xf8, !PT ;  /* 0x0000000103037812 */ /* 0x000fc800078ef808 */
[----:B------:R-:W-:-:S05]  /*1390*/  LOP3.LUT R3, R3, R4, RZ, 0xc0, !PT ;  /* 0x0000000403037212 */ /* 0x000fca00078ec0ff */
[----:B------:R-:W-:-:S05]  /*13a0*/  IMAD.IADD R3, R8, 0x1, R3 ;  /* 0x0000000108037824 */ /* 0x000fca00078e0203 */
[----:B------:R-:W-:Y:S01]  /*13b0*/  LOP3.LUT R0, R3, R0, RZ, 0xfc, !PT ;  /* 0x0000000003007212 */ /* 0x000fe200078efcff */
[----:B------:R-:W-:Y:S06]  /*13c0*/  BRA `(.L_x_23) ;  /* 0x0000000000107947 */ /* 0x000fec0003800000 */
.L_x_22:
[----:B------:R-:W-:-:S04]  /*13d0*/  LOP3.LUT R0, R0, 0x80000000, RZ, 0xc0, !PT ;  /* 0x8000000000007812 */ /* 0x000fc800078ec0ff */
[----:B------:R-:W-:Y:S01]  /*13e0*/  LOP3.LUT R0, R0, 0x7f800000, RZ, 0xfc, !PT ;  /* 0x7f80000000007812 */ /* 0x000fe200078efcff */
[----:B------:R-:W-:Y:S06]  /*13f0*/  BRA `(.L_x_23) ;  /* 0x0000000000047947 */ /* 0x000fec0003800000 */
.L_x_21:
[----:B------:R-:W-:-:S07]  /*1400*/  LEA R0, R4, R0, 0x17 ;  /* 0x0000000004007211 */ /* 0x000fce00078eb8ff */
.L_x_23:
[----:B------:R-:W-:Y:S05]  /*1410*/  BSYNC.RECONVERGENT B2 ;  /* 0x0000000000027941 */ /* 0x000fea0003800200 */
.L_x_20:
[----:B------:R-:W-:Y:S05]  /*1420*/  BRA `(.L_x_24) ;  /* 0x0000000000207947 */ /* 0x000fea0003800000 */
.L_x_19:
[----:B------:R-:W-:-:S04]  /*1430*/  LOP3.LUT R0, R4, 0x80000000, R3, 0x48, !PT ;  /* 0x8000000004007812 */ /* 0x000fc800078e4803 */
[----:B------:R-:W-:Y:S01]  /*1440*/  LOP3.LUT R0, R0, 0x7f800000, RZ, 0xfc, !PT ;  /* 0x7f80000000007812 */ /* 0x000fe200078efcff */
[----:B------:R-:W-:Y:S06]  /*1450*/  BRA `(.L_x_24) ;  /* 0x0000000000147947 */ /* 0x000fec0003800000 */
.L_x_18:
[----:B------:R-:W-:Y:S01]  /*1460*/  LOP3.LUT R0, R4, 0x80000000, R3, 0x48, !PT ;  /* 0x8000000004007812 */ /* 0x000fe200078e4803 */
[----:B------:R-:W-:Y:S06]  /*1470*/  BRA `(.L_x_24) ;  /* 0x00000000000c7947 */ /* 0x000fec0003800000 */
.L_x_17:
[----:B------:R-:W0:Y:S01]  /*1480*/  MUFU.RSQ R0, -QNAN ;  /* 0xffc0000000007908 */ /* 0x000e220000001400 */
[----:B------:R-:W-:Y:S05]  /*1490*/  BRA `(.L_x_24) ;  /* 0x0000000000047947 */ /* 0x000fea0003800000 */
.L_x_16:
[----:B------:R-:W-:-:S07]  /*14a0*/  FADD.FTZ R0, R3, R0 ;  /* 0x0000000003007221 */ /* 0x000fce0000010000 */
.L_x_24:
[----:B------:R-:W-:Y:S05]  /*14b0*/  BSYNC.RECONVERGENT B1 ;  /* 0x0000000000017941 */ /* 0x000fea0003800200 */
.L_x_14:
[----:B------:R-:W-:-:S04]  /*14c0*/  HFMA2 R3, -RZ, RZ, 0, 0 ;  /* 0x00000000ff037431 */ /* 0x000fc800000001ff */
[----:B0-----:R-:W-:Y:S05]  /*14d0*/  RET.REL.NODEC R2 `(_Z29semantic_similarity_benchmarkPKfS0_Pfii) ;  /* 0xffffffe802c87950 */ /* 0x001fea0003c3ffff */
.L_x_25:
[----:B------:R-:W-:-:S00]  /*14e0*/  BRA `(.L_x_25) ;  /* 0xfffffffc00fc7947 */ /* 0x000fc0000383ffff */
[----:B------:R-:W-:-:S00]  /*14f0*/  NOP ;  /* 0x0000000000007918 */ /* 0x000fc00000000000 */
        /* <DEDUP_REMOVED lines=8> */
.L_x_27:


//--------------------- .nv.shared.reserved.0     --------------------------
	.section	.nv.shared.reserved.0,"aw",@nobits
	.weak		__nv_reservedSMEM_offset_0_alias
	.size		__nv_reservedSMEM_offset_0_alias, 0, 64
	.other		__nv_reservedSMEM_offset_0_alias,@"STO_CUDA_RESERVED_SHARED STV_DEFAULT"
__nv_reservedSMEM_offset_0_alias:
	.zero		0
	.zero		64


//--------------------- .nv.constant0._Z29semantic_similarity_benchmarkPKfS0_Pfii --------------------------
	.section	.nv.constant0._Z29semantic_similarity_benchmarkPKfS0_Pfii,"a",@progbits
	.sectionflags	@""
	.align	4
.nv.constant0._Z29semantic_similarity_benchmarkPKfS0_Pfii:
	.zero		928


//--------------------- SYMBOLS --------------------------

	.type		.nv.reservedSmem.offset0,@object
	.size		.nv.reservedSmem.offset0,0x4
